//
// Generated by NVIDIA NVVM Compiler
//
// Compiler Build ID: CL-36424714
// Cuda compilation tools, release 13.0, V13.0.88
// Based on NVVM 20.0.0
//

.version 9.0
.target sm_100
.address_size 64

	// .globl	kernmulRSymm2Dz

.visible .entry kernmulRSymm2Dz(
	.param .u64 .ptr .align 1 kernmulRSymm2Dz_param_0,
	.param .u64 .ptr .align 1 kernmulRSymm2Dz_param_1,
	.param .u32 kernmulRSymm2Dz_param_2,
	.param .u32 kernmulRSymm2Dz_param_3
)
{
	.reg .pred 	%p<4>;
	.reg .b32 	%r<15>;
	.reg .b32 	%f<6>;
	.reg .b64 	%rd<9>;

	ld.param.u64 	%rd1, [kernmulRSymm2Dz_param_0];
	ld.param.u64 	%rd2, [kernmulRSymm2Dz_param_1];
	ld.param.u32 	%r3, [kernmulRSymm2Dz_param_2];
	ld.param.u32 	%r4, [kernmulRSymm2Dz_param_3];
	mov.u32 	%r6, %ctaid.x;
	mov.u32 	%r7, %ntid.x;
	mov.u32 	%r8, %tid.x;
	mad.lo.s32 	%r1, %r6, %r7, %r8;
	mov.u32 	%r9, %ctaid.y;
	mov.u32 	%r10, %ntid.y;
	mov.u32 	%r11, %tid.y;
	mad.lo.s32 	%r12, %r9, %r10, %r11;
	setp.ge.s32 	%p1, %r1, %r3;
	setp.ge.s32 	%p2, %r12, %r4;
	or.pred  	%p3, %p1, %p2;
	@%p3 bra 	$L__BB0_2;
	cvta.to.global.u64 	%rd3, %rd1;
	cvta.to.global.u64 	%rd4, %rd2;
	mad.lo.s32 	%r13, %r3, %r12, %r1;
	shl.b32 	%r14, %r13, 1;
	mul.wide.s32 	%rd5, %r14, 4;
	add.s64 	%rd6, %rd3, %rd5;
	ld.global.f32 	%f1, [%rd6];
	ld.global.f32 	%f2, [%rd6+4];
	mul.wide.s32 	%rd7, %r13, 4;
	add.s64 	%rd8, %rd4, %rd7;
	ld.global.nc.f32 	%f3, [%rd8];
	mul.f32 	%f4, %f1, %f3;
	st.global.f32 	[%rd6], %f4;
	mul.f32 	%f5, %f2, %f3;
	st.global.f32 	[%rd6+4], %f5;
$L__BB0_2:
	ret;

}


// ===== COMPILED SASS (sm_100) =====

	.target	sm_100

	.elftype	@"ET_EXEC"


//--------------------- .note.nv.tkinfo           --------------------------
	.section	.note.nv.tkinfo,"",@"SHT_NOTE"
	.sectionflags	@"SHF_NOTE_NV_TKINFO"
	.tkinfo
        /*0018*/ 	.word	0x00000002
        /*0030*/ 	.string	""
        /*0030*/ 	.string	"ptxas"
        /*0030*/ 	.string	"Cuda compilation tools, release 13.0, V13.0.88"
        /*0030*/ 	.string	"Build cuda_13.0.r13.0/compiler.36424714_0"
        /*0030*/ 	.string	"-arch sm_100 -m 64 "



//--------------------- .note.nv.cuinfo           --------------------------
	.section	.note.nv.cuinfo,"",@"SHT_NOTE"
	.sectionflags	@"SHF_NOTE_NV_CUINFO"
        /*0018*/ 	.short	0x0002
        /*001a*/ 	.short	0x0064
        /*001c*/ 	.short	0x0082
	.zero		2


//--------------------- .nv.info                  --------------------------
	.section	.nv.info,"",@"SHT_CUDA_INFO"
	.align	4


	//----- nvinfo : EIATTR_REGCOUNT
	.align		4
        /*0000*/ 	.byte	0x04, 0x2f
        /*0002*/ 	.short	(.L_1 - .L_0)
	.align		4
.L_0:
        /*0004*/ 	.word	index@(kernmulRSymm2Dz)
        /*0008*/ 	.word	0x0000000c


	//----- nvinfo : EIATTR_FRAME_SIZE
	.align		4
.L_1:
        /*000c*/ 	.byte	0x04, 0x11
        /*000e*/ 	.short	(.L_3 - .L_2)
	.align		4
.L_2:
        /*0010*/ 	.word	index@(kernmulRSymm2Dz)
        /*0014*/ 	.word	0x00000000


	//----- nvinfo : EIATTR_MIN_STACK_SIZE
	.align		4
.L_3:
        /*0018*/ 	.byte	0x04, 0x12
        /*001a*/ 	.short	(.L_5 - .L_4)
	.align		4
.L_4:
        /*001c*/ 	.word	index@(kernmulRSymm2Dz)
        /*0020*/ 	.word	0x00000000
.L_5:


//--------------------- .nv.compat                --------------------------
	.section	.nv.compat,"",@"SHT_CUDA_COMPAT_INFO"
	.align	4
        /*0000*/ 	.byte	0x02, 0x09, 0x00, 0x00, 0x02, 0x02, 0x01, 0x00, 0x02, 0x05, 0x05, 0x00, 0x03, 0x07, 0x01, 0x01
        /*0010*/ 	.byte	0x02, 0x03, 0x00, 0x00, 0x02, 0x06, 0x01, 0x00, 0x04, 0x0b, 0x08, 0x00, 0x09, 0x00, 0x00, 0x00
        /*0020*/ 	.byte	0x00, 0x00, 0x00, 0x00


//--------------------- .nv.info.kernmulRSymm2Dz  --------------------------
	.section	.nv.info.kernmulRSymm2Dz,"",@"SHT_CUDA_INFO"
	.sectionflags	@""
	.align	4


	//----- nvinfo : EIATTR_CUDA_API_VERSION
	.align		4
        /*0000*/ 	.byte	0x04, 0x37
        /*0002*/ 	.short	(.L_7 - .L_6)
.L_6:
        /*0004*/ 	.word	0x00000082


	//----- nvinfo : EIATTR_KPARAM_INFO
	.align		4
.L_7:
        /*0008*/ 	.byte	0x04, 0x17
        /*000a*/ 	.short	(.L_9 - .L_8)
.L_8:
        /*000c*/ 	.word	0x00000000
        /*0010*/ 	.short	0x0003
        /*0012*/ 	.short	0x0014
        /*0014*/ 	.byte	0x00, 0xf0, 0x11, 0x00


	//----- nvinfo : EIATTR_KPARAM_INFO
	.align		4
.L_9:
        /*0018*/ 	.byte	0x04, 0x17
        /*001a*/ 	.short	(.L_11 - .L_10)
.L_10:
        /*001c*/ 	.word	0x00000000
        /*0020*/ 	.short	0x0002
        /*0022*/ 	.short	0x0010
        /*0024*/ 	.byte	0x00, 0xf0, 0x11, 0x00


	//----- nvinfo : EIATTR_KPARAM_INFO
	.align		4
.L_11:
        /*0028*/ 	.byte	0x04, 0x17
        /*002a*/ 	.short	(.L_13 - .L_12)
.L_12:
        /*002c*/ 	.word	0x00000000
        /*0030*/ 	.short	0x0001
        /*0032*/ 	.short	0x0008
        /*0034*/ 	.byte	0x00, 0xf5, 0x21, 0x00


	//----- nvinfo : EIATTR_KPARAM_INFO
	.align		4
.L_13:
        /*0038*/ 	.byte	0x04, 0x17
        /*003a*/ 	.short	(.L_15 - .L_14)
.L_14:
        /*003c*/ 	.word	0x00000000
        /*0040*/ 	.short	0x0000
        /*0042*/ 	.short	0x0000
        /*0044*/ 	.byte	0x00, 0xf5, 0x21, 0x00


	//----- nvinfo : EIATTR_SPARSE_MMA_MASK
	.align		4
.L_15:
        /*0048*/ 	.byte	0x03, 0x50
        /*004a*/ 	.short	0x0000


	//----- nvinfo : EIATTR_MAXREG_COUNT
	.align		4
        /*004c*/ 	.byte	0x03, 0x1b
        /*004e*/ 	.short	0x00ff


	//----- nvinfo : EIATTR_MERCURY_ISA_VERSION
	.align		4
        /*0050*/ 	.byte	0x03, 0x5f
        /*0052*/ 	.short	0x0101


	//----- nvinfo : EIATTR_VRC_CTA_INIT_COUNT
	.align		4
        /*0054*/ 	.byte	0x02, 0x4a
	.zero		1
	.zero		1


	//----- nvinfo : EIATTR_EXIT_INSTR_OFFSETS
	.align		4
        /*0058*/ 	.byte	0x04, 0x1c
        /*005a*/ 	.short	(.L_17 - .L_16)


	//   ....[0]....
.L_16:
        /*005c*/ 	.word	0x000000c0


	//   ....[1]....
        /*0060*/ 	.word	0x000001b0


	//----- nvinfo : EIATTR_CBANK_PARAM_SIZE
	.align		4
.L_17:
        /*0064*/ 	.byte	0x03, 0x19
        /*0066*/ 	.short	0x0018


	//----- nvinfo : EIATTR_PARAM_CBANK
	.align		4
        /*0068*/ 	.byte	0x04, 0x0a
        /*006a*/ 	.short	(.L_19 - .L_18)
	.align		4
.L_18:
        /*006c*/ 	.word	index@(.nv.constant0.kernmulRSymm2Dz)
        /*0070*/ 	.short	0x0380
        /*0072*/ 	.short	0x0018


	//----- nvinfo : EIATTR_SW_WAR
	.align		4
.L_19:
        /*0074*/ 	.byte	0x04, 0x36
        /*0076*/ 	.short	(.L_21 - .L_20)
.L_20:
        /*0078*/ 	.word	0x00000008
.L_21:


//--------------------- .nv.callgraph             --------------------------
	.section	.nv.callgraph,"",@"SHT_CUDA_CALLGRAPH"
	.align	4
	.sectionentsize	8
	.align		4
        /*0000*/ 	.word	0x00000000
	.align		4
        /*0004*/ 	.word	0xffffffff
	.align		4
        /*0008*/ 	.word	0x00000000
	.align		4
        /*000c*/ 	.word	0xfffffffe
	.align		4
        /*0010*/ 	.word	0x00000000
	.align		4
        /*0014*/ 	.word	0xfffffffd
	.align		4
        /*0018*/ 	.word	0x00000000
	.align		4
        /*001c*/ 	.word	0xfffffffc


//--------------------- .text.kernmulRSymm2Dz     --------------------------
	.section	.text.kernmulRSymm2Dz,"ax",@progbits
	.align	128
        .global         kernmulRSymm2Dz
        .type           kernmulRSymm2Dz,@function
        .size           kernmulRSymm2Dz,(.L_x_1 - kernmulRSymm2Dz)
        .other          kernmulRSymm2Dz,@"STO_CUDA_ENTRY STV_DEFAULT"
kernmulRSymm2Dz:
.text.kernmulRSymm2Dz:
[----:B------:R-:W-:Y:S01]  /*0000*/  LDC R1, c[0x0][0x37c] ;  /* 0x0000df00ff017b82 */ /* 0x000fe20000000800 */
[----:B------:R-:W0:Y:S07]  /*0010*/  S2R R2, SR_TID.Y ;  /* 0x0000000000027919 */ /* 0x000e2e0000002200 */
[----:B------:R-:W1:Y:S01]  /*0020*/  LDC R0, c[0x0][0x360] ;  /* 0x0000d800ff007b82 */ /* 0x000e620000000800 */
[----:B------:R-:W2:Y:S01]  /*0030*/  LDCU.64 UR6, c[0x0][0x390] ;  /* 0x00007200ff0677ac */ /* 0x000ea20008000a00 */
[----:B------:R-:W1:Y:S06]  /*0040*/  S2R R3, SR_TID.X ;  /* 0x0000000000037919 */ /* 0x000e6c0000002100 */
[----:B------:R-:W0:Y:S08]  /*0050*/  S2UR UR5, SR_CTAID.Y ;  /* 0x00000000000579c3 */ /* 0x000e300000002600 */
[----:B------:R-:W0:Y:S08]  /*0060*/  LDC R7, c[0x0][0x364] ;  /* 0x0000d900ff077b82 */ /* 0x000e300000000800 */
[----:B------:R-:W1:Y:S01]  /*0070*/  S2UR UR4, SR_CTAID.X ;  /* 0x00000000000479c3 */ /* 0x000e620000002500 */
[----:B0-----:R-:W-:-:S05]  /*0080*/  IMAD R7, R7, UR5, R2 ;  /* 0x0000000507077c24 */ /* 0x001fca000f8e0202 */
[----:B--2---:R-:W-:Y:S01]  /*0090*/  ISETP.GE.AND P0, PT, R7, UR7, PT ;  /* 0x0000000707007c0c */ /* 0x004fe2000bf06270 */
[----:B-1----:R-:W-:-:S05]  /*00a0*/  IMAD R0, R0, UR4, R3 ;  /* 0x0000000400007c24 */ /* 0x002fca000f8e0203 */
[----:B------:R-:W-:-:S13]  /*00b0*/  ISETP.GE.OR P0, PT, R0, UR6, P0 ;  /* 0x0000000600007c0c */ /* 0x000fda0008706670 */
[----:B------:R-:W-:Y:S05]  /*00c0*/  @P0 EXIT ;  /* 0x000000000000094d */ /* 0x000fea0003800000 */
[----:B------:R-:W0:Y:S01]  /*00d0*/  LDC.64 R4, c[0x0][0x388] ;  /* 0x0000e200ff047b82 */ /* 0x000e220000000a00 */
[----:B------:R-:W1:Y:S01]  /*00e0*/  LDCU.64 UR4, c[0x0][0x358] ;  /* 0x00006b00ff0477ac */ /* 0x000e620008000a00 */
[----:B------:R-:W-:-:S05]  /*00f0*/  IMAD R7, R7, UR6, R0 ;  /* 0x0000000607077c24 */ /* 0x000fca000f8e0200 */
[C---:B------:R-:W-:Y:S01]  /*0100*/  SHF.L.U32 R9, R7.reuse, 0x1, RZ ;  /* 0x0000000107097819 */ /* 0x040fe200000006ff */
[----:B------:R-:W2:Y:S01]  /*0110*/  LDC.64 R2, c[0x0][0x380] ;  /* 0x0000e000ff027b82 */ /* 0x000ea20000000a00 */
[----:B0-----:R-:W-:-:S06]  /*0120*/  IMAD.WIDE R4, R7, 0x4, R4 ;  /* 0x0000000407047825 */ /* 0x001fcc00078e0204 */
[----:B-1----:R-:W3:Y:S01]  /*0130*/  LDG.E.CONSTANT R5, desc[UR4][R4.64] ;  /* 0x0000000404057981 */ /* 0x002ee2000c1e9900 */
[----:B--2---:R-:W-:-:S05]  /*0140*/  IMAD.WIDE R2, R9, 0x4, R2 ;  /* 0x0000000409027825 */ /* 0x004fca00078e0202 */
[----:B------:R-:W3:Y:S04]  /*0150*/  LDG.E R0, desc[UR4][R2.64] ;  /* 0x0000000402007981 */ /* 0x000ee8000c1e1900 */
[----:B------:R-:W2:Y:S01]  /*0160*/  LDG.E R6, desc[UR4][R2.64+0x4] ;  /* 0x0000040402067981 */ /* 0x000ea2000c1e1900 */
[-C--:B---3--:R-:W-:Y:S01]  /*0170*/  FMUL R7, R0, R5.reuse ;  /* 0x0000000500077220 */ /* 0x088fe20000400000 */
[----:B--2---:R-:W-:-:S04]  /*0180*/  FMUL R9, R6, R5 ;  /* 0x0000000506097220 */ /* 0x004fc80000400000 */
[----:B------:R-:W-:Y:S04]  /*0190*/  STG.E desc[UR4][R2.64], R7 ;  /* 0x0000000702007986 */ /* 0x000fe8000c101904 */
[----:B------:R-:W-:Y:S01]  /*01a0*/  STG.E desc[UR4][R2.64+0x4], R9 ;  /* 0x0000040902007986 */ /* 0x000fe2000c101904 */
[----:B------:R-:W-:Y:S05]  /*01b0*/  EXIT ;  /* 0x000000000000794d */ /* 0x000fea0003800000 */
.L_x_0:
[----:B------:R-:W-:-:S00]  /*01c0*/  BRA `(.L_x_0) ;  /* 0xfffffffc00fc7947 */ /* 0x000fc0000383ffff */
[----:B------:R-:W-:-:S00]  /*01d0*/  NOP ;  /* 0x0000000000007918 */ /* 0x000fc00000000000 */
        /* <DEDUP_REMOVED lines=10> */
.L_x_1:


//--------------------- .nv.shared.reserved.0     --------------------------
	.section	.nv.shared.reserved.0,"aw",@nobits
	.weak		__nv_reservedSMEM_offset_0_alias
	.size		__nv_reservedSMEM_offset_0_alias, 0, 64
	.other		__nv_reservedSMEM_offset_0_alias,@"STO_CUDA_RESERVED_SHARED STV_DEFAULT"
__nv_reservedSMEM_offset_0_alias:
	.zero		0
	.zero		64


//--------------------- .nv.constant0.kernmulRSymm2Dz --------------------------
	.section	.nv.constant0.kernmulRSymm2Dz,"a",@progbits
	.sectionflags	@""
	.align	4
.nv.constant0.kernmulRSymm2Dz:
	.zero		920


//--------------------- SYMBOLS --------------------------

	.type		.nv.reservedSmem.offset0,@object
	.size		.nv.reservedSmem.offset0,0x4
